//
// Generated by NVIDIA NVVM Compiler
//
// Compiler Build ID: CL-36424714
// Cuda compilation tools, release 13.0, V13.0.88
// Based on NVVM 20.0.0
//

.version 9.0
.target sm_100
.address_size 64

	// .globl	_Z22dotProductGlobalMemoryPfS_S_
// _ZZ22dotProductSharedMemoryPfS_S_E4temp has been demoted

.visible .entry _Z22dotProductGlobalMemoryPfS_S_(
	.param .u64 .ptr .align 1 _Z22dotProductGlobalMemoryPfS_S__param_0,
	.param .u64 .ptr .align 1 _Z22dotProductGlobalMemoryPfS_S__param_1,
	.param .u64 .ptr .align 1 _Z22dotProductGlobalMemoryPfS_S__param_2
)
{
	.reg .pred 	%p<3>;
	.reg .b32 	%r<10>;
	.reg .b32 	%f<11>;
	.reg .b64 	%rd<10>;

	ld.param.u64 	%rd3, [_Z22dotProductGlobalMemoryPfS_S__param_0];
	ld.param.u64 	%rd4, [_Z22dotProductGlobalMemoryPfS_S__param_1];
	ld.param.u64 	%rd5, [_Z22dotProductGlobalMemoryPfS_S__param_2];
	mov.u32 	%r6, %tid.x;
	mov.u32 	%r7, %ctaid.x;
	mov.u32 	%r1, %ntid.x;
	mad.lo.s32 	%r9, %r7, %r1, %r6;
	setp.gt.s32 	%p1, %r9, 99999999;
	mov.f32 	%f10, 0f00000000;
	@%p1 bra 	$L__BB0_3;
	mov.u32 	%r8, %nctaid.x;
	mul.lo.s32 	%r3, %r1, %r8;
	cvta.to.global.u64 	%rd1, %rd3;
	cvta.to.global.u64 	%rd2, %rd4;
	mov.f32 	%f10, 0f00000000;
$L__BB0_2:
	mul.wide.s32 	%rd6, %r9, 4;
	add.s64 	%rd7, %rd1, %rd6;
	ld.global.f32 	%f6, [%rd7];
	add.s64 	%rd8, %rd2, %rd6;
	ld.global.f32 	%f7, [%rd8];
	fma.rn.f32 	%f10, %f6, %f7, %f10;
	add.s32 	%r9, %r9, %r3;
	setp.lt.s32 	%p2, %r9, 100000000;
	@%p2 bra 	$L__BB0_2;
$L__BB0_3:
	cvta.to.global.u64 	%rd9, %rd5;
	atom.global.add.f32 	%f8, [%rd9], %f10;
	ret;

}
	// .globl	_Z22dotProductSharedMemoryPfS_S_
.visible .entry _Z22dotProductSharedMemoryPfS_S_(
	.param .u64 .ptr .align 1 _Z22dotProductSharedMemoryPfS_S__param_0,
	.param .u64 .ptr .align 1 _Z22dotProductSharedMemoryPfS_S__param_1,
	.param .u64 .ptr .align 1 _Z22dotProductSharedMemoryPfS_S__param_2
)
{
	.reg .pred 	%p<7>;
	.reg .b32 	%r<18>;
	.reg .b32 	%f<15>;
	.reg .b64 	%rd<10>;
	// demoted variable
	.shared .align 4 .b8 _ZZ22dotProductSharedMemoryPfS_S_E4temp[1024];
	ld.param.u64 	%rd3, [_Z22dotProductSharedMemoryPfS_S__param_0];
	ld.param.u64 	%rd4, [_Z22dotProductSharedMemoryPfS_S__param_1];
	ld.param.u64 	%rd5, [_Z22dotProductSharedMemoryPfS_S__param_2];
	mov.u32 	%r1, %tid.x;
	mov.u32 	%r10, %ctaid.x;
	mov.u32 	%r17, %ntid.x;
	mad.lo.s32 	%r16, %r10, %r17, %r1;
	setp.gt.s32 	%p1, %r16, 99999999;
	mov.f32 	%f14, 0f00000000;
	@%p1 bra 	$L__BB1_3;
	mov.u32 	%r11, %nctaid.x;
	mul.lo.s32 	%r4, %r17, %r11;
	cvta.to.global.u64 	%rd1, %rd3;
	cvta.to.global.u64 	%rd2, %rd4;
	mov.f32 	%f14, 0f00000000;
$L__BB1_2:
	mul.wide.s32 	%rd6, %r16, 4;
	add.s64 	%rd7, %rd1, %rd6;
	ld.global.f32 	%f6, [%rd7];
	add.s64 	%rd8, %rd2, %rd6;
	ld.global.f32 	%f7, [%rd8];
	fma.rn.f32 	%f14, %f6, %f7, %f14;
	add.s32 	%r16, %r16, %r4;
	setp.lt.s32 	%p2, %r16, 100000000;
	@%p2 bra 	$L__BB1_2;
$L__BB1_3:
	shl.b32 	%r12, %r1, 2;
	mov.u32 	%r13, _ZZ22dotProductSharedMemoryPfS_S_E4temp;
	add.s32 	%r7, %r13, %r12;
	st.shared.f32 	[%r7], %f14;
	bar.sync 	0;
	setp.lt.u32 	%p3, %r17, 2;
	@%p3 bra 	$L__BB1_7;
$L__BB1_4:
	shr.u32 	%r9, %r17, 1;
	setp.ge.u32 	%p4, %r1, %r9;
	@%p4 bra 	$L__BB1_6;
	shl.b32 	%r14, %r9, 2;
	add.s32 	%r15, %r7, %r14;
	ld.shared.f32 	%f8, [%r15];
	ld.shared.f32 	%f9, [%r7];
	add.f32 	%f10, %f8, %f9;
	st.shared.f32 	[%r7], %f10;
$L__BB1_6:
	bar.sync 	0;
	setp.gt.u32 	%p5, %r17, 3;
	mov.u32 	%r17, %r9;
	@%p5 bra 	$L__BB1_4;
$L__BB1_7:
	setp.ne.s32 	%p6, %r1, 0;
	@%p6 bra 	$L__BB1_9;
	ld.shared.f32 	%f11, [_ZZ22dotProductSharedMemoryPfS_S_E4temp];
	cvta.to.global.u64 	%rd9, %rd5;
	atom.global.add.f32 	%f12, [%rd9], %f11;
$L__BB1_9:
	ret;

}


// ===== COMPILED SASS (sm_100) =====

	.target	sm_100

	.elftype	@"ET_EXEC"


//--------------------- .note.nv.tkinfo           --------------------------
	.section	.note.nv.tkinfo,"",@"SHT_NOTE"
	.sectionflags	@"SHF_NOTE_NV_TKINFO"
	.tkinfo
        /*0018*/ 	.word	0x00000002
        /*0030*/ 	.string	""
        /*0030*/ 	.string	"ptxas"
        /*0030*/ 	.string	"Cuda compilation tools, release 13.0, V13.0.88"
        /*0030*/ 	.string	"Build cuda_13.0.r13.0/compiler.36424714_0"
        /*0030*/ 	.string	"-arch sm_100 -m 64 "



//--------------------- .note.nv.cuinfo           --------------------------
	.section	.note.nv.cuinfo,"",@"SHT_NOTE"
	.sectionflags	@"SHF_NOTE_NV_CUINFO"
        /*0018*/ 	.short	0x0002
        /*001a*/ 	.short	0x0064
        /*001c*/ 	.short	0x0082
	.zero		2


//--------------------- .nv.info                  --------------------------
	.section	.nv.info,"",@"SHT_CUDA_INFO"
	.align	4


	//----- nvinfo : EIATTR_REGCOUNT
	.align		4
        /*0000*/ 	.byte	0x04, 0x2f
        /*0002*/ 	.short	(.L_1 - .L_0)
	.align		4
.L_0:
        /*0004*/ 	.word	index@(_Z22dotProductGlobalMemoryPfS_S_)
        /*0008*/ 	.word	0x00000012


	//----- nvinfo : EIATTR_FRAME_SIZE
	.align		4
.L_1:
        /*000c*/ 	.byte	0x04, 0x11
        /*000e*/ 	.short	(.L_3 - .L_2)
	.align		4
.L_2:
        /*0010*/ 	.word	index@(_Z22dotProductGlobalMemoryPfS_S_)
        /*0014*/ 	.word	0x00000000


	//----- nvinfo : EIATTR_REGCOUNT
	.align		4
.L_3:
        /*0018*/ 	.byte	0x04, 0x2f
        /*001a*/ 	.short	(.L_5 - .L_4)
	.align		4
.L_4:
        /*001c*/ 	.word	index@(_Z22dotProductSharedMemoryPfS_S_)
        /*0020*/ 	.word	0x00000012


	//----- nvinfo : EIATTR_FRAME_SIZE
	.align		4
.L_5:
        /*0024*/ 	.byte	0x04, 0x11
        /*0026*/ 	.short	(.L_7 - .L_6)
	.align		4
.L_6:
        /*0028*/ 	.word	index@(_Z22dotProductSharedMemoryPfS_S_)
        /*002c*/ 	.word	0x00000000


	//----- nvinfo : EIATTR_MIN_STACK_SIZE
	.align		4
.L_7:
        /*0030*/ 	.byte	0x04, 0x12
        /*0032*/ 	.short	(.L_9 - .L_8)
	.align		4
.L_8:
        /*0034*/ 	.word	index@(_Z22dotProductSharedMemoryPfS_S_)
        /*0038*/ 	.word	0x00000000


	//----- nvinfo : EIATTR_MIN_STACK_SIZE
	.align		4
.L_9:
        /*003c*/ 	.byte	0x04, 0x12
        /*003e*/ 	.short	(.L_11 - .L_10)
	.align		4
.L_10:
        /*0040*/ 	.word	index@(_Z22dotProductGlobalMemoryPfS_S_)
        /*0044*/ 	.word	0x00000000
.L_11:


//--------------------- .nv.compat                --------------------------
	.section	.nv.compat,"",@"SHT_CUDA_COMPAT_INFO"
	.align	4
        /*0000*/ 	.byte	0x02, 0x09, 0x00, 0x00, 0x02, 0x02, 0x01, 0x00, 0x02, 0x05, 0x05, 0x00, 0x03, 0x07, 0x01, 0x01
        /*0010*/ 	.byte	0x02, 0x03, 0x00, 0x00, 0x02, 0x06, 0x01, 0x00, 0x04, 0x0b, 0x08, 0x00, 0x09, 0x00, 0x00, 0x00
        /*0020*/ 	.byte	0x00, 0x00, 0x00, 0x00


//--------------------- .nv.info._Z22dotProductSharedMemoryPfS_S_ --------------------------
	.section	.nv.info._Z22dotProductSharedMemoryPfS_S_,"",@"SHT_CUDA_INFO"
	.sectionflags	@""
	.align	4


	//----- nvinfo : EIATTR_CUDA_API_VERSION
	.align		4
        /*0000*/ 	.byte	0x04, 0x37
        /*0002*/ 	.short	(.L_13 - .L_12)
.L_12:
        /*0004*/ 	.word	0x00000082


	//----- nvinfo : EIATTR_KPARAM_INFO
	.align		4
.L_13:
        /*0008*/ 	.byte	0x04, 0x17
        /*000a*/ 	.short	(.L_15 - .L_14)
.L_14:
        /*000c*/ 	.word	0x00000000
        /*0010*/ 	.short	0x0002
        /*0012*/ 	.short	0x0010
        /*0014*/ 	.byte	0x00, 0xf5, 0x21, 0x00


	//----- nvinfo : EIATTR_KPARAM_INFO
	.align		4
.L_15:
        /*0018*/ 	.byte	0x04, 0x17
        /*001a*/ 	.short	(.L_17 - .L_16)
.L_16:
        /*001c*/ 	.word	0x00000000
        /*0020*/ 	.short	0x0001
        /*0022*/ 	.short	0x0008
        /*0024*/ 	.byte	0x00, 0xf5, 0x21, 0x00


	//----- nvinfo : EIATTR_KPARAM_INFO
	.align		4
.L_17:
        /*0028*/ 	.byte	0x04, 0x17
        /*002a*/ 	.short	(.L_19 - .L_18)
.L_18:
        /*002c*/ 	.word	0x00000000
        /*0030*/ 	.short	0x0000
        /*0032*/ 	.short	0x0000
        /*0034*/ 	.byte	0x00, 0xf5, 0x21, 0x00


	//----- nvinfo : EIATTR_SPARSE_MMA_MASK
	.align		4
.L_19:
        /*0038*/ 	.byte	0x03, 0x50
        /*003a*/ 	.short	0x0000


	//----- nvinfo : EIATTR_MAXREG_COUNT
	.align		4
        /*003c*/ 	.byte	0x03, 0x1b
        /*003e*/ 	.short	0x00ff


	//----- nvinfo : EIATTR_NUM_BARRIERS
	.align		4
        /*0040*/ 	.byte	0x02, 0x4c
        /*0042*/ 	.byte	0x01
	.zero		1


	//----- nvinfo : EIATTR_MERCURY_ISA_VERSION
	.align		4
        /*0044*/ 	.byte	0x03, 0x5f
        /*0046*/ 	.short	0x0101


	//----- nvinfo : EIATTR_VRC_CTA_INIT_COUNT
	.align		4
        /*0048*/ 	.byte	0x02, 0x4a
	.zero		1
	.zero		1


	//----- nvinfo : EIATTR_EXIT_INSTR_OFFSETS
	.align		4
        /*004c*/ 	.byte	0x04, 0x1c
        /*004e*/ 	.short	(.L_21 - .L_20)


	//   ....[0]....
.L_20:
        /*0050*/ 	.word	0x000002c0


	//   ....[1]....
        /*0054*/ 	.word	0x00000330


	//----- nvinfo : EIATTR_CRS_STACK_SIZE
	.align		4
.L_21:
        /*0058*/ 	.byte	0x04, 0x1e
        /*005a*/ 	.short	(.L_23 - .L_22)
.L_22:
        /*005c*/ 	.word	0x00000000


	//----- nvinfo : EIATTR_CBANK_PARAM_SIZE
	.align		4
.L_23:
        /*0060*/ 	.byte	0x03, 0x19
        /*0062*/ 	.short	0x0018


	//----- nvinfo : EIATTR_PARAM_CBANK
	.align		4
        /*0064*/ 	.byte	0x04, 0x0a
        /*0066*/ 	.short	(.L_25 - .L_24)
	.align		4
.L_24:
        /*0068*/ 	.word	index@(.nv.constant0._Z22dotProductSharedMemoryPfS_S_)
        /*006c*/ 	.short	0x0380
        /*006e*/ 	.short	0x0018


	//----- nvinfo : EIATTR_SW_WAR
	.align		4
.L_25:
        /*0070*/ 	.byte	0x04, 0x36
        /*0072*/ 	.short	(.L_27 - .L_26)
.L_26:
        /*0074*/ 	.word	0x00000008
.L_27:


//--------------------- .nv.info._Z22dotProductGlobalMemoryPfS_S_ --------------------------
	.section	.nv.info._Z22dotProductGlobalMemoryPfS_S_,"",@"SHT_CUDA_INFO"
	.sectionflags	@""
	.align	4


	//----- nvinfo : EIATTR_CUDA_API_VERSION
	.align		4
        /*0000*/ 	.byte	0x04, 0x37
        /*0002*/ 	.short	(.L_29 - .L_28)
.L_28:
        /*0004*/ 	.word	0x00000082


	//----- nvinfo : EIATTR_KPARAM_INFO
	.align		4
.L_29:
        /*0008*/ 	.byte	0x04, 0x17
        /*000a*/ 	.short	(.L_31 - .L_30)
.L_30:
        /*000c*/ 	.word	0x00000000
        /*0010*/ 	.short	0x0002
        /*0012*/ 	.short	0x0010
        /*0014*/ 	.byte	0x00, 0xf5, 0x21, 0x00


	//----- nvinfo : EIATTR_KPARAM_INFO
	.align		4
.L_31:
        /*0018*/ 	.byte	0x04, 0x17
        /*001a*/ 	.short	(.L_33 - .L_32)
.L_32:
        /*001c*/ 	.word	0x00000000
        /*0020*/ 	.short	0x0001
        /*0022*/ 	.short	0x0008
        /*0024*/ 	.byte	0x00, 0xf5, 0x21, 0x00


	//----- nvinfo : EIATTR_KPARAM_INFO
	.align		4
.L_33:
        /*0028*/ 	.byte	0x04, 0x17
        /*002a*/ 	.short	(.L_35 - .L_34)
.L_34:
        /*002c*/ 	.word	0x00000000
        /*0030*/ 	.short	0x0000
        /*0032*/ 	.short	0x0000
        /*0034*/ 	.byte	0x00, 0xf5, 0x21, 0x00


	//----- nvinfo : EIATTR_SPARSE_MMA_MASK
	.align		4
.L_35:
        /*0038*/ 	.byte	0x03, 0x50
        /*003a*/ 	.short	0x0000


	//----- nvinfo : EIATTR_MAXREG_COUNT
	.align		4
        /*003c*/ 	.byte	0x03, 0x1b
        /*003e*/ 	.short	0x00ff


	//----- nvinfo : EIATTR_MERCURY_ISA_VERSION
	.align		4
        /*0040*/ 	.byte	0x03, 0x5f
        /*0042*/ 	.short	0x0101


	//----- nvinfo : EIATTR_VRC_CTA_INIT_COUNT
	.align		4
        /*0044*/ 	.byte	0x02, 0x4a
	.zero		1
	.zero		1


	//----- nvinfo : EIATTR_EXIT_INSTR_OFFSETS
	.align		4
        /*0048*/ 	.byte	0x04, 0x1c
        /*004a*/ 	.short	(.L_37 - .L_36)


	//   ....[0]....
.L_36:
        /*004c*/ 	.word	0x000001a0


	//----- nvinfo : EIATTR_CRS_STACK_SIZE
	.align		4
.L_37:
        /*0050*/ 	.byte	0x04, 0x1e
        /*0052*/ 	.short	(.L_39 - .L_38)
.L_38:
        /*0054*/ 	.word	0x00000000


	//----- nvinfo : EIATTR_CBANK_PARAM_SIZE
	.align		4
.L_39:
        /*0058*/ 	.byte	0x03, 0x19
        /*005a*/ 	.short	0x0018


	//----- nvinfo : EIATTR_PARAM_CBANK
	.align		4
        /*005c*/ 	.byte	0x04, 0x0a
        /*005e*/ 	.short	(.L_41 - .L_40)
	.align		4
.L_40:
        /*0060*/ 	.word	index@(.nv.constant0._Z22dotProductGlobalMemoryPfS_S_)
        /*0064*/ 	.short	0x0380
        /*0066*/ 	.short	0x0018


	//----- nvinfo : EIATTR_SW_WAR
	.align		4
.L_41:
        /*0068*/ 	.byte	0x04, 0x36
        /*006a*/ 	.short	(.L_43 - .L_42)
.L_42:
        /*006c*/ 	.word	0x00000008
.L_43:


//--------------------- .nv.callgraph             --------------------------
	.section	.nv.callgraph,"",@"SHT_CUDA_CALLGRAPH"
	.align	4
	.sectionentsize	8
	.align		4
        /*0000*/ 	.word	0x00000000
	.align		4
        /*0004*/ 	.word	0xffffffff
	.align		4
        /*0008*/ 	.word	0x00000000
	.align		4
        /*000c*/ 	.word	0xfffffffe
	.align		4
        /*0010*/ 	.word	0x00000000
	.align		4
        /*0014*/ 	.word	0xfffffffd
	.align		4
        /*0018*/ 	.word	0x00000000
	.align		4
        /*001c*/ 	.word	0xfffffffc


//--------------------- .text._Z22dotProductSharedMemoryPfS_S_ --------------------------
	.section	.text._Z22dotProductSharedMemoryPfS_S_,"ax",@progbits
	.align	128
        .global         _Z22dotProductSharedMemoryPfS_S_
        .type           _Z22dotProductSharedMemoryPfS_S_,@function
        .size           _Z22dotProductSharedMemoryPfS_S_,(.L_x_10 - _Z22dotProductSharedMemoryPfS_S_)
        .other          _Z22dotProductSharedMemoryPfS_S_,@"STO_CUDA_ENTRY STV_DEFAULT"
_Z22dotProductSharedMemoryPfS_S_:
.text._Z22dotProductSharedMemoryPfS_S_:
[----:B------:R-:W-:Y:S01]  /*0000*/  LDC R1, c[0x0][0x37c] ;  /* 0x0000df00ff017b82 */ /* 0x000fe20000000800 */
[----:B------:R-:W0:Y:S07]  /*0010*/  S2R R13, SR_TID.X ;  /* 0x00000000000d7919 */ /* 0x000e2e0000002100 */
[----:B------:R-:W0:Y:S01]  /*0020*/  S2UR UR4, SR_CTAID.X ;  /* 0x00000000000479c3 */ /* 0x000e220000002500 */
[----:B------:R-:W1:Y:S01]  /*0030*/  LDCU.64 UR6, c[0x0][0x358] ;  /* 0x00006b00ff0677ac */ /* 0x000e620008000a00 */
[----:B------:R-:W-:Y:S01]  /*0040*/  BSSY.RECONVERGENT B0, `(.L_x_0) ;  /* 0x0000013000007945 */ /* 0x000fe20003800200 */
[----:B------:R-:W-:-:S05]  /*0050*/  IMAD.MOV.U32 R11, RZ, RZ, RZ ;  /* 0x000000ffff0b7224 */ /* 0x000fca00078e00ff */
[----:B------:R-:W0:Y:S02]  /*0060*/  LDC R10, c[0x0][0x360] ;  /* 0x0000d800ff0a7b82 */ /* 0x000e240000000800 */
[----:B0-----:R-:W-:-:S05]  /*0070*/  IMAD R0, R10, UR4, R13 ;  /* 0x000000040a007c24 */ /* 0x001fca000f8e020d */
[----:B------:R-:W-:-:S13]  /*0080*/  ISETP.GT.AND P0, PT, R0, 0x5f5e0ff, PT ;  /* 0x05f5e0ff0000780c */ /* 0x000fda0003f04270 */
[----:B-1----:R-:W-:Y:S05]  /*0090*/  @P0 BRA `(.L_x_1) ;  /* 0x0000000000340947 */ /* 0x002fea0003800000 */
[----:B------:R-:W0:Y:S01]  /*00a0*/  LDC.64 R6, c[0x0][0x380] ;  /* 0x0000e000ff067b82 */ /* 0x000e220000000a00 */
[----:B------:R-:W1:Y:S01]  /*00b0*/  LDCU UR4, c[0x0][0x370] ;  /* 0x00006e00ff0477ac */ /* 0x000e620008000800 */
[----:B------:R-:W-:-:S06]  /*00c0*/  HFMA2 R11, -RZ, RZ, 0, 0 ;  /* 0x00000000ff0b7431 */ /* 0x000fcc00000001ff */
[----:B------:R-:W2:Y:S01]  /*00d0*/  LDC.64 R8, c[0x0][0x388] ;  /* 0x0000e200ff087b82 */ /* 0x000ea20000000a00 */
[----:B-1----:R-:W-:-:S07]  /*00e0*/  IMAD R15, R10, UR4, RZ ;  /* 0x000000040a0f7c24 */ /* 0x002fce000f8e02ff */
.L_x_2:
[----:B0-----:R-:W-:-:S04]  /*00f0*/  IMAD.WIDE R2, R0, 0x4, R6 ;  /* 0x0000000400027825 */ /* 0x001fc800078e0206 */
[----:B--2---:R-:W-:Y:S02]  /*0100*/  IMAD.WIDE R4, R0, 0x4, R8 ;  /* 0x0000000400047825 */ /* 0x004fe400078e0208 */
[----:B------:R-:W2:Y:S04]  /*0110*/  LDG.E R2, desc[UR6][R2.64] ;  /* 0x0000000602027981 */ /* 0x000ea8000c1e1900 */
[----:B------:R-:W2:Y:S01]  /*0120*/  LDG.E R4, desc[UR6][R4.64] ;  /* 0x0000000604047981 */ /* 0x000ea2000c1e1900 */
[----:B------:R-:W-:-:S05]  /*0130*/  IMAD.IADD R0, R15, 0x1, R0 ;  /* 0x000000010f007824 */ /* 0x000fca00078e0200 */
[----:B------:R-:W-:Y:S01]  /*0140*/  ISETP.GE.AND P0, PT, R0, 0x5f5e100, PT ;  /* 0x05f5e1000000780c */ /* 0x000fe20003f06270 */
[----:B--2---:R-:W-:-:S12]  /*0150*/  FFMA R11, R2, R4, R11 ;  /* 0x00000004020b7223 */ /* 0x004fd8000000000b */
[----:B------:R-:W-:Y:S05]  /*0160*/  @!P0 BRA `(.L_x_2) ;  /* 0xfffffffc00e08947 */ /* 0x000fea000383ffff */
.L_x_1:
[----:B------:R-:W-:Y:S05]  /*0170*/  BSYNC.RECONVERGENT B0 ;  /* 0x0000000000007941 */ /* 0x000fea0003800200 */
.L_x_0:
[----:B------:R-:W0:Y:S01]  /*0180*/  S2UR UR5, SR_CgaCtaId ;  /* 0x00000000000579c3 */ /* 0x000e220000008800 */
[----:B------:R-:W-:Y:S01]  /*0190*/  UMOV UR4, 0x400 ;  /* 0x0000040000047882 */ /* 0x000fe20000000000 */
[----:B------:R-:W-:Y:S02]  /*01a0*/  ISETP.GE.U32.AND P1, PT, R10, 0x2, PT ;  /* 0x000000020a00780c */ /* 0x000fe40003f26070 */
[----:B------:R-:W-:Y:S01]  /*01b0*/  ISETP.NE.AND P0, PT, R13, RZ, PT ;  /* 0x000000ff0d00720c */ /* 0x000fe20003f05270 */
[----:B0-----:R-:W-:-:S06]  /*01c0*/  ULEA UR4, UR5, UR4, 0x18 ;  /* 0x0000000405047291 */ /* 0x001fcc000f8ec0ff */
[----:B------:R-:W-:-:S05]  /*01d0*/  LEA R0, R13, UR4, 0x2 ;  /* 0x000000040d007c11 */ /* 0x000fca000f8e10ff */
[----:B------:R0:W-:Y:S01]  /*01e0*/  STS [R0], R11 ;  /* 0x0000000b00007388 */ /* 0x0001e20000000800 */
[----:B------:R-:W-:Y:S06]  /*01f0*/  BAR.SYNC.DEFER_BLOCKING 0x0 ;  /* 0x0000000000007b1d */ /* 0x000fec0000010000 */
[----:B------:R-:W-:Y:S05]  /*0200*/  @!P1 BRA `(.L_x_3) ;  /* 0x00000000002c9947 */ /* 0x000fea0003800000 */
.L_x_4:
[----:B------:R-:W-:-:S04]  /*0210*/  SHF.R.U32.HI R4, RZ, 0x1, R10 ;  /* 0x00000001ff047819 */ /* 0x000fc8000001160a */
[----:B------:R-:W-:-:S13]  /*0220*/  ISETP.GE.U32.AND P1, PT, R13, R4, PT ;  /* 0x000000040d00720c */ /* 0x000fda0003f26070 */
[----:B------:R-:W-:Y:S01]  /*0230*/  @!P1 LEA R2, R4, R0, 0x2 ;  /* 0x0000000004029211 */ /* 0x000fe200078e10ff */
[----:B------:R-:W-:Y:S05]  /*0240*/  @!P1 LDS R3, [R0] ;  /* 0x0000000000039984 */ /* 0x000fea0000000800 */
[----:B------:R-:W1:Y:S02]  /*0250*/  @!P1 LDS R2, [R2] ;  /* 0x0000000002029984 */ /* 0x000e640000000800 */
[----:B-1----:R-:W-:-:S05]  /*0260*/  @!P1 FADD R3, R2, R3 ;  /* 0x0000000302039221 */ /* 0x002fca0000000000 */
[----:B------:R1:W-:Y:S01]  /*0270*/  @!P1 STS [R0], R3 ;  /* 0x0000000300009388 */ /* 0x0003e20000000800 */
[----:B------:R-:W-:Y:S01]  /*0280*/  BAR.SYNC.DEFER_BLOCKING 0x0 ;  /* 0x0000000000007b1d */ /* 0x000fe20000010000 */
[----:B------:R-:W-:Y:S01]  /*0290*/  ISETP.GT.U32.AND P1, PT, R10, 0x3, PT ;  /* 0x000000030a00780c */ /* 0x000fe20003f24070 */
[----:B------:R-:W-:-:S12]  /*02a0*/  IMAD.MOV.U32 R10, RZ, RZ, R4 ;  /* 0x000000ffff0a7224 */ /* 0x000fd800078e0004 */
[----:B-1----:R-:W-:Y:S05]  /*02b0*/  @P1 BRA `(.L_x_4) ;  /* 0xfffffffc00d41947 */ /* 0x002fea000383ffff */
.L_x_3:
[----:B------:R-:W-:Y:S05]  /*02c0*/  @P0 EXIT ;  /* 0x000000000000094d */ /* 0x000fea0003800000 */
[----:B------:R-:W1:Y:S01]  /*02d0*/  S2UR UR5, SR_CgaCtaId ;  /* 0x00000000000579c3 */ /* 0x000e620000008800 */
[----:B------:R-:W-:-:S07]  /*02e0*/  UMOV UR4, 0x400 ;  /* 0x0000040000047882 */ /* 0x000fce0000000000 */
[----:B------:R-:W2:Y:S01]  /*02f0*/  LDC.64 R2, c[0x0][0x390] ;  /* 0x0000e400ff027b82 */ /* 0x000ea20000000a00 */
[----:B-1----:R-:W-:-:S09]  /*0300*/  ULEA UR4, UR5, UR4, 0x18 ;  /* 0x0000000405047291 */ /* 0x002fd2000f8ec0ff */
[----:B------:R-:W2:Y:S04]  /*0310*/  LDS R5, [UR4] ;  /* 0x00000004ff057984 */ /* 0x000ea80008000800 */
[----:B--2---:R-:W-:Y:S01]  /*0320*/  REDG.E.ADD.F32.FTZ.RN.STRONG.GPU desc[UR6][R2.64], R5 ;  /* 0x00000005020079a6 */ /* 0x004fe2000c12f306 */
[----:B------:R-:W-:Y:S05]  /*0330*/  EXIT ;  /* 0x000000000000794d */ /* 0x000fea0003800000 */
.L_x_5:
[----:B------:R-:W-:-:S00]  /*0340*/  BRA `(.L_x_5) ;  /* 0xfffffffc00fc7947 */ /* 0x000fc0000383ffff */
[----:B------:R-:W-:-:S00]  /*0350*/  NOP ;  /* 0x0000000000007918 */ /* 0x000fc00000000000 */
        /* <DEDUP_REMOVED lines=10> */
.L_x_10:


//--------------------- .text._Z22dotProductGlobalMemoryPfS_S_ --------------------------
	.section	.text._Z22dotProductGlobalMemoryPfS_S_,"ax",@progbits
	.align	128
        .global         _Z22dotProductGlobalMemoryPfS_S_
        .type           _Z22dotProductGlobalMemoryPfS_S_,@function
        .size           _Z22dotProductGlobalMemoryPfS_S_,(.L_x_11 - _Z22dotProductGlobalMemoryPfS_S_)
        .other          _Z22dotProductGlobalMemoryPfS_S_,@"STO_CUDA_ENTRY STV_DEFAULT"
_Z22dotProductGlobalMemoryPfS_S_:
.text._Z22dotProductGlobalMemoryPfS_S_:
[----:B------:R-:W-:Y:S01]  /*0000*/  LDC R1, c[0x0][0x37c] ;  /* 0x0000df00ff017b82 */ /* 0x000fe20000000800 */
[----:B------:R-:W0:Y:S07]  /*0010*/  S2R R0, SR_TID.X ;  /* 0x0000000000007919 */ /* 0x000e2e0000002100 */
[----:B------:R-:W0:Y:S01]  /*0020*/  S2UR UR4, SR_CTAID.X ;  /* 0x00000000000479c3 */ /* 0x000e220000002500 */
[----:B------:R-:W-:Y:S01]  /*0030*/  BSSY.RECONVERGENT B0, `(.L_x_6) ;  /* 0x0000015000007945 */ /* 0x000fe20003800200 */
[----:B------:R-:W-:-:S06]  /*0040*/  HFMA2 R13, -RZ, RZ, 0, 0 ;  /* 0x00000000ff0d7431 */ /* 0x000fcc00000001ff */
[----:B------:R-:W0:Y:S08]  /*0050*/  LDC R15, c[0x0][0x360] ;  /* 0x0000d800ff0f7b82 */ /* 0x000e300000000800 */
[----:B------:R-:W1:Y:S01]  /*0060*/  LDC.64 R6, c[0x0][0x390] ;  /* 0x0000e400ff067b82 */ /* 0x000e620000000a00 */
[----:B0-----:R-:W-:Y:S01]  /*0070*/  IMAD R0, R15, UR4, R0 ;  /* 0x000000040f007c24 */ /* 0x001fe2000f8e0200 */
[----:B------:R-:W0:Y:S04]  /*0080*/  LDCU.64 UR4, c[0x0][0x358] ;  /* 0x00006b00ff0477ac */ /* 0x000e280008000a00 */
[----:B------:R-:W-:-:S13]  /*0090*/  ISETP.GT.AND P0, PT, R0, 0x5f5e0ff, PT ;  /* 0x05f5e0ff0000780c */ /* 0x000fda0003f04270 */
[----:B-1----:R-:W-:Y:S05]  /*00a0*/  @P0 BRA `(.L_x_7) ;  /* 0x0000000000340947 */ /* 0x002fea0003800000 */
[----:B------:R-:W1:Y:S01]  /*00b0*/  LDC.64 R8, c[0x0][0x380] ;  /* 0x0000e000ff087b82 */ /* 0x000e620000000a00 */
[----:B------:R-:W2:Y:S01]  /*00c0*/  LDCU UR6, c[0x0][0x370] ;  /* 0x00006e00ff0677ac */ /* 0x000ea20008000800 */
[----:B------:R-:W-:-:S06]  /*00d0*/  MOV R13, RZ ;  /* 0x000000ff000d7202 */ /* 0x000fcc0000000f00 */
[----:B------:R-:W3:Y:S01]  /*00e0*/  LDC.64 R10, c[0x0][0x388] ;  /* 0x0000e200ff0a7b82 */ /* 0x000ee20000000a00 */
[----:B--2---:R-:W-:-:S07]  /*00f0*/  IMAD R15, R15, UR6, RZ ;  /* 0x000000060f0f7c24 */ /* 0x004fce000f8e02ff */
.L_x_8:
[----:B-1----:R-:W-:-:S04]  /*0100*/  IMAD.WIDE R2, R0, 0x4, R8 ;  /* 0x0000000400027825 */ /* 0x002fc800078e0208 */
[----:B---3--:R-:W-:Y:S02]  /*0110*/  IMAD.WIDE R4, R0, 0x4, R10 ;  /* 0x0000000400047825 */ /* 0x008fe400078e020a */
[----:B0-----:R-:W2:Y:S04]  /*0120*/  LDG.E R2, desc[UR4][R2.64] ;  /* 0x0000000402027981 */ /* 0x001ea8000c1e1900 */
[----:B------:R-:W2:Y:S01]  /*0130*/  LDG.E R4, desc[UR4][R4.64] ;  /* 0x0000000404047981 */ /* 0x000ea2000c1e1900 */
[----:B------:R-:W-:-:S04]  /*0140*/  IADD3 R0, PT, PT, R15, R0, RZ ;  /* 0x000000000f007210 */ /* 0x000fc80007ffe0ff */
[----:B------:R-:W-:Y:S01]  /*0150*/  ISETP.GE.AND P0, PT, R0, 0x5f5e100, PT ;  /* 0x05f5e1000000780c */ /* 0x000fe20003f06270 */
[----:B--2---:R-:W-:-:S12]  /*0160*/  FFMA R13, R2, R4, R13 ;  /* 0x00000004020d7223 */ /* 0x004fd8000000000d */
[----:B------:R-:W-:Y:S05]  /*0170*/  @!P0 BRA `(.L_x_8) ;  /* 0xfffffffc00e08947 */ /* 0x000fea000383ffff */
.L_x_7:
[----:B0-----:R-:W-:Y:S05]  /*0180*/  BSYNC.RECONVERGENT B0 ;  /* 0x0000000000007941 */ /* 0x001fea0003800200 */
.L_x_6:
[----:B------:R-:W-:Y:S01]  /*0190*/  REDG.E.ADD.F32.FTZ.RN.STRONG.GPU desc[UR4][R6.64], R13 ;  /* 0x0000000d060079a6 */ /* 0x000fe2000c12f304 */
[----:B------:R-:W-:Y:S05]  /*01a0*/  EXIT ;  /* 0x000000000000794d */ /* 0x000fea0003800000 */
.L_x_9:
        /* <DEDUP_REMOVED lines=13> */
.L_x_11:


//--------------------- .nv.shared._Z22dotProductSharedMemoryPfS_S_ --------------------------
	.section	.nv.shared._Z22dotProductSharedMemoryPfS_S_,"aw",@nobits
	.sectionflags	@""
	.align	4
.nv.shared._Z22dotProductSharedMemoryPfS_S_:
	.zero		2048


//--------------------- .nv.shared.reserved.0     --------------------------
	.section	.nv.shared.reserved.0,"aw",@nobits
	.weak		__nv_reservedSMEM_offset_0_alias
	.size		__nv_reservedSMEM_offset_0_alias, 0, 64
	.other		__nv_reservedSMEM_offset_0_alias,@"STO_CUDA_RESERVED_SHARED STV_DEFAULT"
__nv_reservedSMEM_offset_0_alias:
	.zero		0
	.zero		64


//--------------------- .nv.constant0._Z22dotProductSharedMemoryPfS_S_ --------------------------
	.section	.nv.constant0._Z22dotProductSharedMemoryPfS_S_,"a",@progbits
	.sectionflags	@""
	.align	4
.nv.constant0._Z22dotProductSharedMemoryPfS_S_:
	.zero		920


//--------------------- .nv.constant0._Z22dotProductGlobalMemoryPfS_S_ --------------------------
	.section	.nv.constant0._Z22dotProductGlobalMemoryPfS_S_,"a",@progbits
	.sectionflags	@""
	.align	4
.nv.constant0._Z22dotProductGlobalMemoryPfS_S_:
	.zero		920


//--------------------- SYMBOLS --------------------------

	.type		.nv.reservedSmem.offset0,@object
	.size		.nv.reservedSmem.offset0,0x4
	.type		.nv.reservedSmem.cap,@object
	.size		.nv.reservedSmem.cap,0x4
